//
// Generated by NVIDIA NVVM Compiler
//
// Compiler Build ID: CL-36424714
// Cuda compilation tools, release 13.0, V13.0.88
// Based on NVVM 20.0.0
//

.version 9.0
.target sm_100
.address_size 64

	// .globl	_Z18Action_noImage_GPUPdS_S_dii
.extern .func  (.param .b32 func_retval0) vprintf
(
	.param .b64 vprintf_param_0,
	.param .b64 vprintf_param_1
)
;
.global .align 1 .b8 $str[14] = {101, 110, 100, 32, 111, 102, 32, 107, 101, 114, 110, 101, 108};

.visible .entry _Z18Action_noImage_GPUPdS_S_dii(
	.param .u64 .ptr .align 1 _Z18Action_noImage_GPUPdS_S_dii_param_0,
	.param .u64 .ptr .align 1 _Z18Action_noImage_GPUPdS_S_dii_param_1,
	.param .u64 .ptr .align 1 _Z18Action_noImage_GPUPdS_S_dii_param_2,
	.param .f64 _Z18Action_noImage_GPUPdS_S_dii_param_3,
	.param .u32 _Z18Action_noImage_GPUPdS_S_dii_param_4,
	.param .u32 _Z18Action_noImage_GPUPdS_S_dii_param_5
)
{
	.reg .pred 	%p<4>;
	.reg .b32 	%r<9>;
	.reg .b64 	%rd<13>;
	.reg .b64 	%fd<12>;

	ld.param.u64 	%rd4, [_Z18Action_noImage_GPUPdS_S_dii_param_0];
	ld.param.u64 	%rd2, [_Z18Action_noImage_GPUPdS_S_dii_param_1];
	ld.param.u64 	%rd3, [_Z18Action_noImage_GPUPdS_S_dii_param_2];
	ld.param.f64 	%fd2, [_Z18Action_noImage_GPUPdS_S_dii_param_3];
	ld.param.u32 	%r4, [_Z18Action_noImage_GPUPdS_S_dii_param_5];
	cvta.to.global.u64 	%rd5, %rd4;
	mov.u32 	%r1, %ctaid.x;
	mov.u32 	%r2, %tid.x;
	or.b32  	%r3, %r2, %r1;
	setp.ne.s32 	%p1, %r3, 0;
	mul.wide.u32 	%rd6, %r1, 8;
	add.s64 	%rd1, %rd5, %rd6;
	@%p1 bra 	$L__BB0_2;
	st.global.f64 	[%rd1], %fd2;
$L__BB0_2:
	cvta.to.global.u64 	%rd7, %rd2;
	bar.sync 	0;
	mad.lo.s32 	%r5, %r4, %r1, %r2;
	mul.lo.s32 	%r6, %r5, 3;
	ld.global.f64 	%fd3, [%rd7];
	cvta.to.global.u64 	%rd8, %rd3;
	mul.wide.s32 	%rd9, %r6, 8;
	add.s64 	%rd10, %rd8, %rd9;
	ld.global.f64 	%fd4, [%rd10];
	ld.global.f64 	%fd5, [%rd7+8];
	ld.global.f64 	%fd6, [%rd10+8];
	mul.f64 	%fd7, %fd5, %fd6;
	fma.rn.f64 	%fd8, %fd3, %fd4, %fd7;
	ld.global.f64 	%fd9, [%rd7+16];
	ld.global.f64 	%fd10, [%rd10+16];
	fma.rn.f64 	%fd1, %fd9, %fd10, %fd8;
	ld.global.f64 	%fd11, [%rd1];
	setp.geu.f64 	%p2, %fd1, %fd11;
	@%p2 bra 	$L__BB0_4;
	st.global.f64 	[%rd1], %fd1;
$L__BB0_4:
	setp.ne.s32 	%p3, %r3, 0;
	@%p3 bra 	$L__BB0_6;
	mov.u64 	%rd11, $str;
	cvta.global.u64 	%rd12, %rd11;
	{ // callseq 0, 0
	.param .b64 param0;
	st.param.b64 	[param0], %rd12;
	.param .b64 param1;
	st.param.b64 	[param1], 0;
	.param .b32 retval0;
	call.uni (retval0), 
	vprintf, 
	(
	param0, 
	param1
	);
	ld.param.b32 	%r7, [retval0];
	} // callseq 0
$L__BB0_6:
	ret;

}


// ===== COMPILED SASS (sm_100) =====

	.target	sm_100

	.elftype	@"ET_EXEC"


//--------------------- .note.nv.tkinfo           --------------------------
	.section	.note.nv.tkinfo,"",@"SHT_NOTE"
	.sectionflags	@"SHF_NOTE_NV_TKINFO"
	.tkinfo
        /*0018*/ 	.word	0x00000002
        /*0030*/ 	.string	""
        /*0030*/ 	.string	"ptxas"
        /*0030*/ 	.string	"Cuda compilation tools, release 13.0, V13.0.88"
        /*0030*/ 	.string	"Build cuda_13.0.r13.0/compiler.36424714_0"
        /*0030*/ 	.string	"-arch sm_100 -m 64 "



//--------------------- .note.nv.cuinfo           --------------------------
	.section	.note.nv.cuinfo,"",@"SHT_NOTE"
	.sectionflags	@"SHF_NOTE_NV_CUINFO"
        /*0018*/ 	.short	0x0002
        /*001a*/ 	.short	0x0064
        /*001c*/ 	.short	0x0082
	.zero		2


//--------------------- .nv.info                  --------------------------
	.section	.nv.info,"",@"SHT_CUDA_INFO"
	.align	4


	//----- nvinfo : EIATTR_REGCOUNT
	.align		4
        /*0000*/ 	.byte	0x04, 0x2f
        /*0002*/ 	.short	(.L_2 - .L_1)
	.align		4
.L_1:
        /*0004*/ 	.word	index@(_Z18Action_noImage_GPUPdS_S_dii)
        /*0008*/ 	.word	0x0000001a


	//----- nvinfo : EIATTR_FRAME_SIZE
	.align		4
.L_2:
        /*000c*/ 	.byte	0x04, 0x11
        /*000e*/ 	.short	(.L_4 - .L_3)
	.align		4
.L_3:
        /*0010*/ 	.word	index@(_Z18Action_noImage_GPUPdS_S_dii)
        /*0014*/ 	.word	0x00000000


	//----- nvinfo : EIATTR_MIN_STACK_SIZE
	.align		4
.L_4:
        /*0018*/ 	.byte	0x04, 0x12
        /*001a*/ 	.short	(.L_6 - .L_5)
	.align		4
.L_5:
        /*001c*/ 	.word	index@(_Z18Action_noImage_GPUPdS_S_dii)
        /*0020*/ 	.word	0x00000000
.L_6:


//--------------------- .nv.compat                --------------------------
	.section	.nv.compat,"",@"SHT_CUDA_COMPAT_INFO"
	.align	4
        /*0000*/ 	.byte	0x02, 0x09, 0x00, 0x00, 0x02, 0x02, 0x01, 0x00, 0x02, 0x05, 0x05, 0x00, 0x03, 0x07, 0x01, 0x01
        /*0010*/ 	.byte	0x02, 0x03, 0x00, 0x00, 0x02, 0x06, 0x01, 0x00, 0x04, 0x0b, 0x08, 0x00, 0x01, 0x00, 0x00, 0x00
        /*0020*/ 	.byte	0x00, 0x00, 0x00, 0x00


//--------------------- .nv.info._Z18Action_noImage_GPUPdS_S_dii --------------------------
	.section	.nv.info._Z18Action_noImage_GPUPdS_S_dii,"",@"SHT_CUDA_INFO"
	.sectionflags	@""
	.align	4


	//----- nvinfo : EIATTR_CUDA_API_VERSION
	.align		4
        /*0000*/ 	.byte	0x04, 0x37
        /*0002*/ 	.short	(.L_8 - .L_7)
.L_7:
        /*0004*/ 	.word	0x00000082


	//----- nvinfo : EIATTR_KPARAM_INFO
	.align		4
.L_8:
        /*0008*/ 	.byte	0x04, 0x17
        /*000a*/ 	.short	(.L_10 - .L_9)
.L_9:
        /*000c*/ 	.word	0x00000000
        /*0010*/ 	.short	0x0005
        /*0012*/ 	.short	0x0024
        /*0014*/ 	.byte	0x00, 0xf0, 0x11, 0x00


	//----- nvinfo : EIATTR_KPARAM_INFO
	.align		4
.L_10:
        /*0018*/ 	.byte	0x04, 0x17
        /*001a*/ 	.short	(.L_12 - .L_11)
.L_11:
        /*001c*/ 	.word	0x00000000
        /*0020*/ 	.short	0x0004
        /*0022*/ 	.short	0x0020
        /*0024*/ 	.byte	0x00, 0xf0, 0x11, 0x00


	//----- nvinfo : EIATTR_KPARAM_INFO
	.align		4
.L_12:
        /*0028*/ 	.byte	0x04, 0x17
        /*002a*/ 	.short	(.L_14 - .L_13)
.L_13:
        /*002c*/ 	.word	0x00000000
        /*0030*/ 	.short	0x0003
        /*0032*/ 	.short	0x0018
        /*0034*/ 	.byte	0x00, 0xf0, 0x21, 0x00


	//----- nvinfo : EIATTR_KPARAM_INFO
	.align		4
.L_14:
        /*0038*/ 	.byte	0x04, 0x17
        /*003a*/ 	.short	(.L_16 - .L_15)
.L_15:
        /*003c*/ 	.word	0x00000000
        /*0040*/ 	.short	0x0002
        /*0042*/ 	.short	0x0010
        /*0044*/ 	.byte	0x00, 0xf5, 0x21, 0x00


	//----- nvinfo : EIATTR_KPARAM_INFO
	.align		4
.L_16:
        /*0048*/ 	.byte	0x04, 0x17
        /*004a*/ 	.short	(.L_18 - .L_17)
.L_17:
        /*004c*/ 	.word	0x00000000
        /*0050*/ 	.short	0x0001
        /*0052*/ 	.short	0x0008
        /*0054*/ 	.byte	0x00, 0xf5, 0x21, 0x00


	//----- nvinfo : EIATTR_KPARAM_INFO
	.align		4
.L_18:
        /*0058*/ 	.byte	0x04, 0x17
        /*005a*/ 	.short	(.L_20 - .L_19)
.L_19:
        /*005c*/ 	.word	0x00000000
        /*0060*/ 	.short	0x0000
        /*0062*/ 	.short	0x0000
        /*0064*/ 	.byte	0x00, 0xf5, 0x21, 0x00


	//----- nvinfo : EIATTR_SPARSE_MMA_MASK
	.align		4
.L_20:
        /*0068*/ 	.byte	0x03, 0x50
        /*006a*/ 	.short	0x0000


	//----- nvinfo : EIATTR_MAXREG_COUNT
	.align		4
        /*006c*/ 	.byte	0x03, 0x1b
        /*006e*/ 	.short	0x00ff


	//----- nvinfo : EIATTR_NUM_BARRIERS
	.align		4
        /*0070*/ 	.byte	0x02, 0x4c
        /*0072*/ 	.byte	0x01
	.zero		1


	//----- nvinfo : EIATTR_EXTERNS
	.align		4
        /*0074*/ 	.byte	0x04, 0x0f
        /*0076*/ 	.short	(.L_22 - .L_21)


	//   ....[0]....
	.align		4
.L_21:
        /*0078*/ 	.word	index@(vprintf)


	//----- nvinfo : EIATTR_MERCURY_ISA_VERSION
	.align		4
.L_22:
        /*007c*/ 	.byte	0x03, 0x5f
        /*007e*/ 	.short	0x0101


	//----- nvinfo : EIATTR_VRC_CTA_INIT_COUNT
	.align		4
        /*0080*/ 	.byte	0x02, 0x4a
	.zero		1
	.zero		1


	//----- nvinfo : EIATTR_SYSCALL_OFFSETS
	.align		4
        /*0084*/ 	.byte	0x04, 0x46
        /*0086*/ 	.short	(.L_24 - .L_23)


	//   ....[0]....
.L_23:
        /*0088*/ 	.word	0x00000250


	//----- nvinfo : EIATTR_EXIT_INSTR_OFFSETS
	.align		4
.L_24:
        /*008c*/ 	.byte	0x04, 0x1c
        /*008e*/ 	.short	(.L_26 - .L_25)


	//   ....[0]....
.L_25:
        /*0090*/ 	.word	0x000001d0


	//   ....[1]....
        /*0094*/ 	.word	0x00000260


	//----- nvinfo : EIATTR_CRS_STACK_SIZE
	.align		4
.L_26:
        /*0098*/ 	.byte	0x04, 0x1e
        /*009a*/ 	.short	(.L_28 - .L_27)
.L_27:
        /*009c*/ 	.word	0x00000000


	//----- nvinfo : EIATTR_CBANK_PARAM_SIZE
	.align		4
.L_28:
        /*00a0*/ 	.byte	0x03, 0x19
        /*00a2*/ 	.short	0x0028


	//----- nvinfo : EIATTR_PARAM_CBANK
	.align		4
        /*00a4*/ 	.byte	0x04, 0x0a
        /*00a6*/ 	.short	(.L_30 - .L_29)
	.align		4
.L_29:
        /*00a8*/ 	.word	index@(.nv.constant0._Z18Action_noImage_GPUPdS_S_dii)
        /*00ac*/ 	.short	0x0380
        /*00ae*/ 	.short	0x0028


	//----- nvinfo : EIATTR_SW_WAR
	.align		4
.L_30:
        /*00b0*/ 	.byte	0x04, 0x36
        /*00b2*/ 	.short	(.L_32 - .L_31)
.L_31:
        /*00b4*/ 	.word	0x00000008
.L_32:


//--------------------- .nv.callgraph             --------------------------
	.section	.nv.callgraph,"",@"SHT_CUDA_CALLGRAPH"
	.align	4
	.sectionentsize	8
	.align		4
        /*0000*/ 	.word	0x00000000
	.align		4
        /*0004*/ 	.word	0xffffffff
	.align		4
        /*0008*/ 	.word	index@(_Z18Action_noImage_GPUPdS_S_dii)
	.align		4
        /*000c*/ 	.word	index@(vprintf)
	.align		4
        /*0010*/ 	.word	0x00000000
	.align		4
        /*0014*/ 	.word	0xfffffffe
	.align		4
        /*0018*/ 	.word	0x00000000
	.align		4
        /*001c*/ 	.word	0xfffffffd
	.align		4
        /*0020*/ 	.word	0x00000000
	.align		4
        /*0024*/ 	.word	0xfffffffc


//--------------------- .nv.constant4             --------------------------
	.section	.nv.constant4,"a",@progbits
	.align	8
	.align		8
.nv.constant4:
        /*0000*/ 	.dword	vprintf
	.align		8
        /*0008*/ 	.dword	$str


//--------------------- .text._Z18Action_noImage_GPUPdS_S_dii --------------------------
	.section	.text._Z18Action_noImage_GPUPdS_S_dii,"ax",@progbits
	.align	128
        .global         _Z18Action_noImage_GPUPdS_S_dii
        .type           _Z18Action_noImage_GPUPdS_S_dii,@function
        .size           _Z18Action_noImage_GPUPdS_S_dii,(.L_x_2 - _Z18Action_noImage_GPUPdS_S_dii)
        .other          _Z18Action_noImage_GPUPdS_S_dii,@"STO_CUDA_ENTRY STV_DEFAULT"
_Z18Action_noImage_GPUPdS_S_dii:
.text._Z18Action_noImage_GPUPdS_S_dii:
[----:B------:R-:W0:Y:S01]  /*0000*/  LDC R1, c[0x0][0x37c] ;  /* 0x0000df00ff017b82 */ /* 0x000e220000000800 */
[----:B------:R-:W1:Y:S07]  /*0010*/  S2R R11, SR_CTAID.X ;  /* 0x00000000000b7919 */ /* 0x000e6e0000002500 */
[----:B------:R-:W1:Y:S01]  /*0020*/  LDC.64 R2, c[0x0][0x380] ;  /* 0x0000e000ff027b82 */ /* 0x000e620000000a00 */
[----:B------:R-:W2:Y:S01]  /*0030*/  LDCU.64 UR4, c[0x0][0x358] ;  /* 0x00006b00ff0477ac */ /* 0x000ea20008000a00 */
[----:B------:R-:W3:Y:S01]  /*0040*/  S2R R6, SR_TID.X ;  /* 0x0000000000067919 */ /* 0x000ee20000002100 */
[----:B------:R-:W4:Y:S05]  /*0050*/  LDCU UR6, c[0x0][0x3a4] ;  /* 0x00007480ff0677ac */ /* 0x000f2a0008000800 */
[----:B------:R-:W5:Y:S08]  /*0060*/  LDC.64 R8, c[0x0][0x390] ;  /* 0x0000e400ff087b82 */ /* 0x000f700000000a00 */
[----:B------:R-:W0:Y:S01]  /*0070*/  LDC.64 R4, c[0x0][0x388] ;  /* 0x0000e200ff047b82 */ /* 0x000e220000000a00 */
[----:B-1----:R-:W-:Y:S01]  /*0080*/  IMAD.WIDE.U32 R2, R11, 0x8, R2 ;  /* 0x000000080b027825 */ /* 0x002fe200078e0002 */
[----:B---3--:R-:W-:-:S03]  /*0090*/  LOP3.LUT P0, R0, R6, RZ, R11, 0xfa, !PT ;  /* 0x000000ff06007212 */ /* 0x008fc6000780fa0b */
[----:B----4-:R-:W-:-:S04]  /*00a0*/  IMAD R6, R11, UR6, R6 ;  /* 0x000000060b067c24 */ /* 0x010fc8000f8e0206 */
[----:B------:R-:W-:-:S04]  /*00b0*/  IMAD R7, R6, 0x3, RZ ;  /* 0x0000000306077824 */ /* 0x000fc800078e02ff */
[----:B-----5:R-:W-:Y:S02]  /*00c0*/  IMAD.WIDE R8, R7, 0x8, R8 ;  /* 0x0000000807087825 */ /* 0x020fe400078e0208 */
[----:B------:R-:W2:Y:S02]  /*00d0*/  @!P0 LDC.64 R22, c[0x0][0x398] ;  /* 0x0000e600ff168b82 */ /* 0x000ea40000000a00 */
[----:B--2---:R1:W-:Y:S06]  /*00e0*/  @!P0 STG.E.64 desc[UR4][R2.64], R22 ;  /* 0x0000001602008986 */ /* 0x0043ec000c101b04 */
[----:B------:R-:W-:Y:S06]  /*00f0*/  BAR.SYNC.DEFER_BLOCKING 0x0 ;  /* 0x0000000000007b1d */ /* 0x000fec0000010000 */
[----:B------:R-:W2:Y:S04]  /*0100*/  LDG.E.64 R14, desc[UR4][R8.64+0x8] ;  /* 0x00000804080e7981 */ /* 0x000ea8000c1e1b00 */
[----:B0-----:R-:W2:Y:S04]  /*0110*/  LDG.E.64 R12, desc[UR4][R4.64+0x8] ;  /* 0x00000804040c7981 */ /* 0x001ea8000c1e1b00 */
[----:B------:R-:W3:Y:S04]  /*0120*/  LDG.E.64 R10, desc[UR4][R8.64] ;  /* 0x00000004080a7981 */ /* 0x000ee8000c1e1b00 */
[----:B------:R-:W3:Y:S04]  /*0130*/  LDG.E.64 R6, desc[UR4][R4.64] ;  /* 0x0000000404067981 */ /* 0x000ee8000c1e1b00 */
[----:B------:R-:W4:Y:S04]  /*0140*/  LDG.E.64 R18, desc[UR4][R8.64+0x10] ;  /* 0x0000100408127981 */ /* 0x000f28000c1e1b00 */
[----:B------:R-:W4:Y:S04]  /*0150*/  LDG.E.64 R16, desc[UR4][R4.64+0x10] ;  /* 0x0000100404107981 */ /* 0x000f28000c1e1b00 */
[----:B------:R-:W5:Y:S01]  /*0160*/  LDG.E.64 R20, desc[UR4][R2.64] ;  /* 0x0000000402147981 */ /* 0x000f62000c1e1b00 */
[----:B------:R-:W-:Y:S01]  /*0170*/  ISETP.NE.AND P1, PT, R0, RZ, PT ;  /* 0x000000ff0000720c */ /* 0x000fe20003f25270 */
[----:B--2---:R-:W-:-:S08]  /*0180*/  DMUL R12, R12, R14 ;  /* 0x0000000e0c0c7228 */ /* 0x004fd00000000000 */
[----:B---3--:R-:W-:-:S08]  /*0190*/  DFMA R6, R6, R10, R12 ;  /* 0x0000000a0606722b */ /* 0x008fd0000000000c */
[----:B----4-:R-:W-:-:S08]  /*01a0*/  DFMA R6, R16, R18, R6 ;  /* 0x000000121006722b */ /* 0x010fd00000000006 */
[----:B-----5:R-:W-:-:S14]  /*01b0*/  DSETP.GEU.AND P0, PT, R6, R20, PT ;  /* 0x000000140600722a */ /* 0x020fdc0003f0e000 */
[----:B------:R1:W-:Y:S01]  /*01c0*/  @!P0 STG.E.64 desc[UR4][R2.64], R6 ;  /* 0x0000000602008986 */ /* 0x0003e2000c101b04 */
[----:B------:R-:W-:Y:S05]  /*01d0*/  @P1 EXIT ;  /* 0x000000000000194d */ /* 0x000fea0003800000 */
[----:B------:R-:W-:Y:S01]  /*01e0*/  MOV R0, 0x0 ;  /* 0x0000000000007802 */ /* 0x000fe20000000f00 */
[----:B------:R-:W0:Y:S01]  /*01f0*/  LDCU.64 UR4, c[0x4][0x8] ;  /* 0x01000100ff0477ac */ /* 0x000e220008000a00 */
[----:B-1----:R-:W-:Y:S02]  /*0200*/  CS2R R6, SRZ ;  /* 0x0000000000067805 */ /* 0x002fe4000001ff00 */
[----:B------:R1:W2:Y:S01]  /*0210*/  LDC.64 R2, c[0x4][R0] ;  /* 0x0100000000027b82 */ /* 0x0002a20000000a00 */
[----:B0-----:R-:W-:Y:S01]  /*0220*/  IMAD.U32 R4, RZ, RZ, UR4 ;  /* 0x00000004ff047e24 */ /* 0x001fe2000f8e00ff */
[----:B-1----:R-:W-:-:S07]  /*0230*/  MOV R5, UR5 ;  /* 0x0000000500057c02 */ /* 0x002fce0008000f00 */
[----:B------:R-:W-:-:S07]  /*0240*/  LEPC R20, `(.L_x_0) ;  /* 0x000000001014794e */ /* 0x000fce0000000000 */
[----:B--2---:R-:W-:Y:S05]  /*0250*/  CALL.ABS.NOINC R2 ;  /* 0x0000000002007343 */ /* 0x004fea0003c00000 */
.L_x_0:
[----:B------:R-:W-:Y:S05]  /*0260*/  EXIT ;  /* 0x000000000000794d */ /* 0x000fea0003800000 */
.L_x_1:
[----:B------:R-:W-:-:S00]  /*0270*/  BRA `(.L_x_1) ;  /* 0xfffffffc00fc7947 */ /* 0x000fc0000383ffff */
[----:B------:R-:W-:-:S00]  /*0280*/  NOP ;  /* 0x0000000000007918 */ /* 0x000fc00000000000 */
[----:B------:R-:W-:-:S00]  /*0290*/  NOP ;  /* 0x0000000000007918 */ /* 0x000fc00000000000 */
[----:B------:R-:W-:-:S00]  /*02a0*/  NOP ;  /* 0x0000000000007918 */ /* 0x000fc00000000000 */
[----:B------:R-:W-:-:S00]  /*02b0*/  NOP ;  /* 0x0000000000007918 */ /* 0x000fc00000000000 */
[----:B------:R-:W-:-:S00]  /*02c0*/  NOP ;  /* 0x0000000000007918 */ /* 0x000fc00000000000 */
[----:B------:R-:W-:-:S00]  /*02d0*/  NOP ;  /* 0x0000000000007918 */ /* 0x000fc00000000000 */
[----:B------:R-:W-:-:S00]  /*02e0*/  NOP ;  /* 0x0000000000007918 */ /* 0x000fc00000000000 */
[----:B------:R-:W-:-:S00]  /*02f0*/  NOP ;  /* 0x0000000000007918 */ /* 0x000fc00000000000 */
.L_x_2:


//--------------------- .nv.global.init           --------------------------
	.section	.nv.global.init,"aw",@progbits
.nv.global.init:
	.type		$str,@object
	.size		$str,(.L_0 - $str)
$str:
        /*0000*/ 	.byte	0x65, 0x6e, 0x64, 0x20, 0x6f, 0x66, 0x20, 0x6b, 0x65, 0x72, 0x6e, 0x65, 0x6c, 0x00
.L_0:


//--------------------- .nv.shared.reserved.0     --------------------------
	.section	.nv.shared.reserved.0,"aw",@nobits
	.weak		__nv_reservedSMEM_offset_0_alias
	.size		__nv_reservedSMEM_offset_0_alias, 0, 64
	.other		__nv_reservedSMEM_offset_0_alias,@"STO_CUDA_RESERVED_SHARED STV_DEFAULT"
__nv_reservedSMEM_offset_0_alias:
	.zero		0
	.zero		64


//--------------------- .nv.constant0._Z18Action_noImage_GPUPdS_S_dii --------------------------
	.section	.nv.constant0._Z18Action_noImage_GPUPdS_S_dii,"a",@progbits
	.sectionflags	@""
	.align	4
.nv.constant0._Z18Action_noImage_GPUPdS_S_dii:
	.zero		936


//--------------------- SYMBOLS --------------------------

	.type		.nv.reservedSmem.offset0,@object
	.size		.nv.reservedSmem.offset0,0x4
	.type		vprintf,@function
